//
// Generated by NVIDIA NVVM Compiler
//
// Compiler Build ID: CL-36424714
// Cuda compilation tools, release 13.0, V13.0.88
// Based on NVVM 20.0.0
//

.version 9.0
.target sm_100
.address_size 64

	// .globl	_Z4demoPi

.visible .entry _Z4demoPi(
	.param .u64 .ptr .align 1 _Z4demoPi_param_0
)
{
	.reg .pred 	%p<2>;
	.reg .b32 	%r<4>;
	.reg .b64 	%rd<5>;

	ld.param.u64 	%rd1, [_Z4demoPi_param_0];
	mov.u32 	%r1, %tid.x;
	setp.gt.u32 	%p1, %r1, 100;
	@%p1 bra 	$L__BB0_2;
	cvta.to.global.u64 	%rd2, %rd1;
	mul.wide.u32 	%rd3, %r1, 4;
	add.s64 	%rd4, %rd2, %rd3;
	ld.global.u32 	%r2, [%rd4];
	add.s32 	%r3, %r2, %r1;
	st.global.u32 	[%rd4], %r3;
	bar.sync 	0;
$L__BB0_2:
	ret;

}


// ===== COMPILED SASS (sm_100) =====

	.target	sm_100

	.elftype	@"ET_EXEC"


//--------------------- .note.nv.tkinfo           --------------------------
	.section	.note.nv.tkinfo,"",@"SHT_NOTE"
	.sectionflags	@"SHF_NOTE_NV_TKINFO"
	.tkinfo
        /*0018*/ 	.word	0x00000002
        /*0030*/ 	.string	""
        /*0030*/ 	.string	"ptxas"
        /*0030*/ 	.string	"Cuda compilation tools, release 13.0, V13.0.88"
        /*0030*/ 	.string	"Build cuda_13.0.r13.0/compiler.36424714_0"
        /*0030*/ 	.string	"-arch sm_100 -m 64 "



//--------------------- .note.nv.cuinfo           --------------------------
	.section	.note.nv.cuinfo,"",@"SHT_NOTE"
	.sectionflags	@"SHF_NOTE_NV_CUINFO"
        /*0018*/ 	.short	0x0002
        /*001a*/ 	.short	0x0064
        /*001c*/ 	.short	0x0082
	.zero		2


//--------------------- .nv.info                  --------------------------
	.section	.nv.info,"",@"SHT_CUDA_INFO"
	.align	4


	//----- nvinfo : EIATTR_REGCOUNT
	.align		4
        /*0000*/ 	.byte	0x04, 0x2f
        /*0002*/ 	.short	(.L_1 - .L_0)
	.align		4
.L_0:
        /*0004*/ 	.word	index@(_Z4demoPi)
        /*0008*/ 	.word	0x00000008


	//----- nvinfo : EIATTR_FRAME_SIZE
	.align		4
.L_1:
        /*000c*/ 	.byte	0x04, 0x11
        /*000e*/ 	.short	(.L_3 - .L_2)
	.align		4
.L_2:
        /*0010*/ 	.word	index@(_Z4demoPi)
        /*0014*/ 	.word	0x00000000


	//----- nvinfo : EIATTR_MIN_STACK_SIZE
	.align		4
.L_3:
        /*0018*/ 	.byte	0x04, 0x12
        /*001a*/ 	.short	(.L_5 - .L_4)
	.align		4
.L_4:
        /*001c*/ 	.word	index@(_Z4demoPi)
        /*0020*/ 	.word	0x00000000
.L_5:


//--------------------- .nv.compat                --------------------------
	.section	.nv.compat,"",@"SHT_CUDA_COMPAT_INFO"
	.align	4
        /*0000*/ 	.byte	0x02, 0x09, 0x00, 0x00, 0x02, 0x02, 0x01, 0x00, 0x02, 0x05, 0x05, 0x00, 0x03, 0x07, 0x01, 0x01
        /*0010*/ 	.byte	0x02, 0x03, 0x00, 0x00, 0x02, 0x06, 0x01, 0x00, 0x04, 0x0b, 0x08, 0x00, 0x09, 0x00, 0x00, 0x00
        /*0020*/ 	.byte	0x00, 0x00, 0x00, 0x00


//--------------------- .nv.info._Z4demoPi        --------------------------
	.section	.nv.info._Z4demoPi,"",@"SHT_CUDA_INFO"
	.sectionflags	@""
	.align	4


	//----- nvinfo : EIATTR_CUDA_API_VERSION
	.align		4
        /*0000*/ 	.byte	0x04, 0x37
        /*0002*/ 	.short	(.L_7 - .L_6)
.L_6:
        /*0004*/ 	.word	0x00000082


	//----- nvinfo : EIATTR_KPARAM_INFO
	.align		4
.L_7:
        /*0008*/ 	.byte	0x04, 0x17
        /*000a*/ 	.short	(.L_9 - .L_8)
.L_8:
        /*000c*/ 	.word	0x00000000
        /*0010*/ 	.short	0x0000
        /*0012*/ 	.short	0x0000
        /*0014*/ 	.byte	0x00, 0xf5, 0x21, 0x00


	//----- nvinfo : EIATTR_SPARSE_MMA_MASK
	.align		4
.L_9:
        /*0018*/ 	.byte	0x03, 0x50
        /*001a*/ 	.short	0x0000


	//----- nvinfo : EIATTR_MAXREG_COUNT
	.align		4
        /*001c*/ 	.byte	0x03, 0x1b
        /*001e*/ 	.short	0x00ff


	//----- nvinfo : EIATTR_NUM_BARRIERS
	.align		4
        /*0020*/ 	.byte	0x02, 0x4c
        /*0022*/ 	.byte	0x01
	.zero		1


	//----- nvinfo : EIATTR_MERCURY_ISA_VERSION
	.align		4
        /*0024*/ 	.byte	0x03, 0x5f
        /*0026*/ 	.short	0x0101


	//----- nvinfo : EIATTR_VRC_CTA_INIT_COUNT
	.align		4
        /*0028*/ 	.byte	0x02, 0x4a
	.zero		1
	.zero		1


	//----- nvinfo : EIATTR_EXIT_INSTR_OFFSETS
	.align		4
        /*002c*/ 	.byte	0x04, 0x1c
        /*002e*/ 	.short	(.L_11 - .L_10)


	//   ....[0]....
.L_10:
        /*0030*/ 	.word	0x00000030


	//   ....[1]....
        /*0034*/ 	.word	0x000000b0


	//----- nvinfo : EIATTR_CBANK_PARAM_SIZE
	.align		4
.L_11:
        /*0038*/ 	.byte	0x03, 0x19
        /*003a*/ 	.short	0x0008


	//----- nvinfo : EIATTR_PARAM_CBANK
	.align		4
        /*003c*/ 	.byte	0x04, 0x0a
        /*003e*/ 	.short	(.L_13 - .L_12)
	.align		4
.L_12:
        /*0040*/ 	.word	index@(.nv.constant0._Z4demoPi)
        /*0044*/ 	.short	0x0380
        /*0046*/ 	.short	0x0008


	//----- nvinfo : EIATTR_SW_WAR
	.align		4
.L_13:
        /*0048*/ 	.byte	0x04, 0x36
        /*004a*/ 	.short	(.L_15 - .L_14)
.L_14:
        /*004c*/ 	.word	0x00000008
.L_15:


//--------------------- .nv.callgraph             --------------------------
	.section	.nv.callgraph,"",@"SHT_CUDA_CALLGRAPH"
	.align	4
	.sectionentsize	8
	.align		4
        /*0000*/ 	.word	0x00000000
	.align		4
        /*0004*/ 	.word	0xffffffff
	.align		4
        /*0008*/ 	.word	0x00000000
	.align		4
        /*000c*/ 	.word	0xfffffffe
	.align		4
        /*0010*/ 	.word	0x00000000
	.align		4
        /*0014*/ 	.word	0xfffffffd
	.align		4
        /*0018*/ 	.word	0x00000000
	.align		4
        /*001c*/ 	.word	0xfffffffc


//--------------------- .text._Z4demoPi           --------------------------
	.section	.text._Z4demoPi,"ax",@progbits
	.align	128
        .global         _Z4demoPi
        .type           _Z4demoPi,@function
        .size           _Z4demoPi,(.L_x_1 - _Z4demoPi)
        .other          _Z4demoPi,@"STO_CUDA_ENTRY STV_DEFAULT"
_Z4demoPi:
.text._Z4demoPi:
[----:B------:R-:W-:Y:S01]  /*0000*/  LDC R1, c[0x0][0x37c] ;  /* 0x0000df00ff017b82 */ /* 0x000fe20000000800 */
[----:B------:R-:W0:Y:S02]  /*0010*/  S2R R5, SR_TID.X ;  /* 0x0000000000057919 */ /* 0x000e240000002100 */
[----:B0-----:R-:W-:-:S13]  /*0020*/  ISETP.GT.U32.AND P0, PT, R5, 0x64, PT ;  /* 0x000000640500780c */ /* 0x001fda0003f04070 */
[----:B------:R-:W-:Y:S05]  /*0030*/  @P0 EXIT ;  /* 0x000000000000094d */ /* 0x000fea0003800000 */
[----:B------:R-:W0:Y:S01]  /*0040*/  LDC.64 R2, c[0x0][0x380] ;  /* 0x0000e000ff027b82 */ /* 0x000e220000000a00 */
[----:B------:R-:W1:Y:S01]  /*0050*/  LDCU.64 UR4, c[0x0][0x358] ;  /* 0x00006b00ff0477ac */ /* 0x000e620008000a00 */
[----:B0-----:R-:W-:-:S05]  /*0060*/  IMAD.WIDE.U32 R2, R5, 0x4, R2 ;  /* 0x0000000405027825 */ /* 0x001fca00078e0002 */
[----:B-1----:R-:W2:Y:S02]  /*0070*/  LDG.E R0, desc[UR4][R2.64] ;  /* 0x0000000402007981 */ /* 0x002ea4000c1e1900 */
[----:B--2---:R-:W-:-:S05]  /*0080*/  IADD3 R5, PT, PT, R0, R5, RZ ;  /* 0x0000000500057210 */ /* 0x004fca0007ffe0ff */
[----:B------:R-:W-:Y:S01]  /*0090*/  STG.E desc[UR4][R2.64], R5 ;  /* 0x0000000502007986 */ /* 0x000fe2000c101904 */
[----:B------:R-:W-:Y:S06]  /*00a0*/  BAR.SYNC.DEFER_BLOCKING 0x0 ;  /* 0x0000000000007b1d */ /* 0x000fec0000010000 */
[----:B------:R-:W-:Y:S05]  /*00b0*/  EXIT ;  /* 0x000000000000794d */ /* 0x000fea0003800000 */
.L_x_0:
[----:B------:R-:W-:-:S00]  /*00c0*/  BRA `(.L_x_0) ;  /* 0xfffffffc00fc7947 */ /* 0x000fc0000383ffff */
[----:B------:R-:W-:-:S00]  /*00d0*/  NOP ;  /* 0x0000000000007918 */ /* 0x000fc00000000000 */
        /* <DEDUP_REMOVED lines=10> */
.L_x_1:


//--------------------- .nv.shared.reserved.0     --------------------------
	.section	.nv.shared.reserved.0,"aw",@nobits
	.weak		__nv_reservedSMEM_offset_0_alias
	.size		__nv_reservedSMEM_offset_0_alias, 0, 64
	.other		__nv_reservedSMEM_offset_0_alias,@"STO_CUDA_RESERVED_SHARED STV_DEFAULT"
__nv_reservedSMEM_offset_0_alias:
	.zero		0
	.zero		64


//--------------------- .nv.constant0._Z4demoPi   --------------------------
	.section	.nv.constant0._Z4demoPi,"a",@progbits
	.sectionflags	@""
	.align	4
.nv.constant0._Z4demoPi:
	.zero		904


//--------------------- SYMBOLS --------------------------

	.type		.nv.reservedSmem.offset0,@object
	.size		.nv.reservedSmem.offset0,0x4
